//
// Generated by NVIDIA NVVM Compiler
//
// Compiler Build ID: CL-36424714
// Cuda compilation tools, release 13.0, V13.0.88
// Based on NVVM 20.0.0
//

.version 9.0
.target sm_100
.address_size 64

	// .globl	alpha_blend

.visible .entry alpha_blend(
	.param .u64 .ptr .align 1 alpha_blend_param_0,
	.param .u64 .ptr .align 1 alpha_blend_param_1,
	.param .u64 .ptr .align 1 alpha_blend_param_2,
	.param .u32 alpha_blend_param_3,
	.param .u32 alpha_blend_param_4,
	.param .u32 alpha_blend_param_5,
	.param .u32 alpha_blend_param_6,
	.param .u32 alpha_blend_param_7,
	.param .f32 alpha_blend_param_8
)
{
	.reg .pred 	%p<4>;
	.reg .b16 	%rs<17>;
	.reg .b32 	%r<24>;
	.reg .b32 	%f<34>;
	.reg .b64 	%rd<13>;

	ld.param.u64 	%rd1, [alpha_blend_param_0];
	ld.param.u64 	%rd2, [alpha_blend_param_1];
	ld.param.u64 	%rd3, [alpha_blend_param_2];
	ld.param.u32 	%r6, [alpha_blend_param_3];
	ld.param.u32 	%r7, [alpha_blend_param_4];
	ld.param.u32 	%r3, [alpha_blend_param_5];
	ld.param.u32 	%r4, [alpha_blend_param_6];
	ld.param.u32 	%r5, [alpha_blend_param_7];
	ld.param.f32 	%f1, [alpha_blend_param_8];
	mov.u32 	%r9, %ctaid.x;
	mov.u32 	%r10, %ntid.x;
	mov.u32 	%r11, %tid.x;
	mad.lo.s32 	%r1, %r9, %r10, %r11;
	mov.u32 	%r12, %ctaid.y;
	mov.u32 	%r13, %ntid.y;
	mov.u32 	%r14, %tid.y;
	mad.lo.s32 	%r15, %r12, %r13, %r14;
	setp.ge.s32 	%p1, %r1, %r6;
	setp.ge.s32 	%p2, %r15, %r7;
	or.pred  	%p3, %p1, %p2;
	@%p3 bra 	$L__BB0_2;
	cvta.to.global.u64 	%rd4, %rd1;
	cvta.to.global.u64 	%rd5, %rd2;
	cvta.to.global.u64 	%rd6, %rd3;
	shl.b32 	%r16, %r1, 2;
	mad.lo.s32 	%r17, %r3, %r15, %r16;
	cvt.s64.s32 	%rd7, %r17;
	add.s64 	%rd8, %rd4, %rd7;
	ld.global.nc.u8 	%rs1, [%rd8];
	cvt.u16.u8 	%rs2, %rs1;
	cvt.rn.f32.u16 	%f2, %rs2;
	ld.global.nc.u8 	%rs3, [%rd8+1];
	cvt.u16.u8 	%rs4, %rs3;
	cvt.rn.f32.u16 	%f3, %rs4;
	ld.global.nc.u8 	%rs5, [%rd8+2];
	cvt.u16.u8 	%rs6, %rs5;
	cvt.rn.f32.u16 	%f4, %rs6;
	ld.global.nc.u8 	%rs7, [%rd8+3];
	cvt.u16.u8 	%rs8, %rs7;
	cvt.rn.f32.u16 	%f5, %rs8;
	mad.lo.s32 	%r18, %r4, %r15, %r16;
	cvt.s64.s32 	%rd9, %r18;
	add.s64 	%rd10, %rd5, %rd9;
	ld.global.nc.u8 	%rs9, [%rd10];
	cvt.u16.u8 	%rs10, %rs9;
	cvt.rn.f32.u16 	%f6, %rs10;
	ld.global.nc.u8 	%rs11, [%rd10+1];
	cvt.u16.u8 	%rs12, %rs11;
	cvt.rn.f32.u16 	%f7, %rs12;
	ld.global.nc.u8 	%rs13, [%rd10+2];
	cvt.u16.u8 	%rs14, %rs13;
	cvt.rn.f32.u16 	%f8, %rs14;
	ld.global.nc.u8 	%rs15, [%rd10+3];
	cvt.u16.u8 	%rs16, %rs15;
	cvt.rn.f32.u16 	%f9, %rs16;
	div.rn.f32 	%f10, %f5, 0f437F0000;
	mul.f32 	%f11, %f1, %f10;
	mov.f32 	%f12, 0f3F800000;
	sub.f32 	%f13, %f12, %f11;
	mul.f32 	%f14, %f13, %f6;
	fma.rn.f32 	%f15, %f11, %f2, %f14;
	mul.f32 	%f16, %f13, %f7;
	fma.rn.f32 	%f17, %f11, %f3, %f16;
	mul.f32 	%f18, %f13, %f8;
	fma.rn.f32 	%f19, %f11, %f4, %f18;
	div.rn.f32 	%f20, %f9, 0f437F0000;
	fma.rn.f32 	%f21, %f13, %f20, %f11;
	mad.lo.s32 	%r19, %r5, %r15, %r16;
	add.f32 	%f22, %f15, 0f3F000000;
	max.f32 	%f23, %f22, 0f00000000;
	min.f32 	%f24, %f23, 0f437F0000;
	cvt.rzi.u32.f32 	%r20, %f24;
	cvt.s64.s32 	%rd11, %r19;
	add.s64 	%rd12, %rd6, %rd11;
	st.global.u8 	[%rd12], %r20;
	add.f32 	%f25, %f17, 0f3F000000;
	max.f32 	%f26, %f25, 0f00000000;
	min.f32 	%f27, %f26, 0f437F0000;
	cvt.rzi.u32.f32 	%r21, %f27;
	st.global.u8 	[%rd12+1], %r21;
	add.f32 	%f28, %f19, 0f3F000000;
	max.f32 	%f29, %f28, 0f00000000;
	min.f32 	%f30, %f29, 0f437F0000;
	cvt.rzi.u32.f32 	%r22, %f30;
	st.global.u8 	[%rd12+2], %r22;
	fma.rn.f32 	%f31, %f21, 0f437F0000, 0f3F000000;
	max.f32 	%f32, %f31, 0f00000000;
	min.f32 	%f33, %f32, 0f437F0000;
	cvt.rzi.u32.f32 	%r23, %f33;
	st.global.u8 	[%rd12+3], %r23;
$L__BB0_2:
	ret;

}


// ===== COMPILED SASS (sm_100) =====

	.target	sm_100

	.elftype	@"ET_EXEC"


//--------------------- .note.nv.tkinfo           --------------------------
	.section	.note.nv.tkinfo,"",@"SHT_NOTE"
	.sectionflags	@"SHF_NOTE_NV_TKINFO"
	.tkinfo
        /*0018*/ 	.word	0x00000002
        /*0030*/ 	.string	""
        /*0030*/ 	.string	"ptxas"
        /*0030*/ 	.string	"Cuda compilation tools, release 13.0, V13.0.88"
        /*0030*/ 	.string	"Build cuda_13.0.r13.0/compiler.36424714_0"
        /*0030*/ 	.string	"-arch sm_100 -m 64 "



//--------------------- .note.nv.cuinfo           --------------------------
	.section	.note.nv.cuinfo,"",@"SHT_NOTE"
	.sectionflags	@"SHF_NOTE_NV_CUINFO"
        /*0018*/ 	.short	0x0002
        /*001a*/ 	.short	0x0064
        /*001c*/ 	.short	0x0082
	.zero		2


//--------------------- .nv.info                  --------------------------
	.section	.nv.info,"",@"SHT_CUDA_INFO"
	.align	4


	//----- nvinfo : EIATTR_REGCOUNT
	.align		4
        /*0000*/ 	.byte	0x04, 0x2f
        /*0002*/ 	.short	(.L_1 - .L_0)
	.align		4
.L_0:
        /*0004*/ 	.word	index@(alpha_blend)
        /*0008*/ 	.word	0x00000019


	//----- nvinfo : EIATTR_FRAME_SIZE
	.align		4
.L_1:
        /*000c*/ 	.byte	0x04, 0x11
        /*000e*/ 	.short	(.L_3 - .L_2)
	.align		4
.L_2:
        /*0010*/ 	.word	index@($__internal_0_$__cuda_sm3x_div_rn_noftz_f32_slowpath)
        /*0014*/ 	.word	0x00000000


	//----- nvinfo : EIATTR_FRAME_SIZE
	.align		4
.L_3:
        /*0018*/ 	.byte	0x04, 0x11
        /*001a*/ 	.short	(.L_5 - .L_4)
	.align		4
.L_4:
        /*001c*/ 	.word	index@(alpha_blend)
        /*0020*/ 	.word	0x00000000


	//----- nvinfo : EIATTR_MIN_STACK_SIZE
	.align		4
.L_5:
        /*0024*/ 	.byte	0x04, 0x12
        /*0026*/ 	.short	(.L_7 - .L_6)
	.align		4
.L_6:
        /*0028*/ 	.word	index@(alpha_blend)
        /*002c*/ 	.word	0x00000000
.L_7:


//--------------------- .nv.compat                --------------------------
	.section	.nv.compat,"",@"SHT_CUDA_COMPAT_INFO"
	.align	4
        /*0000*/ 	.byte	0x02, 0x09, 0x00, 0x00, 0x02, 0x02, 0x01, 0x00, 0x02, 0x05, 0x05, 0x00, 0x03, 0x07, 0x01, 0x01
        /*0010*/ 	.byte	0x02, 0x03, 0x00, 0x00, 0x02, 0x06, 0x01, 0x00, 0x04, 0x0b, 0x08, 0x00, 0x01, 0x00, 0x00, 0x00
        /*0020*/ 	.byte	0x00, 0x00, 0x00, 0x00


//--------------------- .nv.info.alpha_blend      --------------------------
	.section	.nv.info.alpha_blend,"",@"SHT_CUDA_INFO"
	.sectionflags	@""
	.align	4


	//----- nvinfo : EIATTR_CUDA_API_VERSION
	.align		4
        /*0000*/ 	.byte	0x04, 0x37
        /*0002*/ 	.short	(.L_9 - .L_8)
.L_8:
        /*0004*/ 	.word	0x00000082


	//----- nvinfo : EIATTR_KPARAM_INFO
	.align		4
.L_9:
        /*0008*/ 	.byte	0x04, 0x17
        /*000a*/ 	.short	(.L_11 - .L_10)
.L_10:
        /*000c*/ 	.word	0x00000000
        /*0010*/ 	.short	0x0008
        /*0012*/ 	.short	0x002c
        /*0014*/ 	.byte	0x00, 0xf0, 0x11, 0x00


	//----- nvinfo : EIATTR_KPARAM_INFO
	.align		4
.L_11:
        /*0018*/ 	.byte	0x04, 0x17
        /*001a*/ 	.short	(.L_13 - .L_12)
.L_12:
        /*001c*/ 	.word	0x00000000
        /*0020*/ 	.short	0x0007
        /*0022*/ 	.short	0x0028
        /*0024*/ 	.byte	0x00, 0xf0, 0x11, 0x00


	//----- nvinfo : EIATTR_KPARAM_INFO
	.align		4
.L_13:
        /*0028*/ 	.byte	0x04, 0x17
        /*002a*/ 	.short	(.L_15 - .L_14)
.L_14:
        /*002c*/ 	.word	0x00000000
        /*0030*/ 	.short	0x0006
        /*0032*/ 	.short	0x0024
        /*0034*/ 	.byte	0x00, 0xf0, 0x11, 0x00


	//----- nvinfo : EIATTR_KPARAM_INFO
	.align		4
.L_15:
        /*0038*/ 	.byte	0x04, 0x17
        /*003a*/ 	.short	(.L_17 - .L_16)
.L_16:
        /*003c*/ 	.word	0x00000000
        /*0040*/ 	.short	0x0005
        /*0042*/ 	.short	0x0020
        /*0044*/ 	.byte	0x00, 0xf0, 0x11, 0x00


	//----- nvinfo : EIATTR_KPARAM_INFO
	.align		4
.L_17:
        /*0048*/ 	.byte	0x04, 0x17
        /*004a*/ 	.short	(.L_19 - .L_18)
.L_18:
        /*004c*/ 	.word	0x00000000
        /*0050*/ 	.short	0x0004
        /*0052*/ 	.short	0x001c
        /*0054*/ 	.byte	0x00, 0xf0, 0x11, 0x00


	//----- nvinfo : EIATTR_KPARAM_INFO
	.align		4
.L_19:
        /*0058*/ 	.byte	0x04, 0x17
        /*005a*/ 	.short	(.L_21 - .L_20)
.L_20:
        /*005c*/ 	.word	0x00000000
        /*0060*/ 	.short	0x0003
        /*0062*/ 	.short	0x0018
        /*0064*/ 	.byte	0x00, 0xf0, 0x11, 0x00


	//----- nvinfo : EIATTR_KPARAM_INFO
	.align		4
.L_21:
        /*0068*/ 	.byte	0x04, 0x17
        /*006a*/ 	.short	(.L_23 - .L_22)
.L_22:
        /*006c*/ 	.word	0x00000000
        /*0070*/ 	.short	0x0002
        /*0072*/ 	.short	0x0010
        /*0074*/ 	.byte	0x00, 0xf5, 0x21, 0x00


	//----- nvinfo : EIATTR_KPARAM_INFO
	.align		4
.L_23:
        /*0078*/ 	.byte	0x04, 0x17
        /*007a*/ 	.short	(.L_25 - .L_24)
.L_24:
        /*007c*/ 	.word	0x00000000
        /*0080*/ 	.short	0x0001
        /*0082*/ 	.short	0x0008
        /*0084*/ 	.byte	0x00, 0xf5, 0x21, 0x00


	//----- nvinfo : EIATTR_KPARAM_INFO
	.align		4
.L_25:
        /*0088*/ 	.byte	0x04, 0x17
        /*008a*/ 	.short	(.L_27 - .L_26)
.L_26:
        /*008c*/ 	.word	0x00000000
        /*0090*/ 	.short	0x0000
        /*0092*/ 	.short	0x0000
        /*0094*/ 	.byte	0x00, 0xf5, 0x21, 0x00


	//----- nvinfo : EIATTR_SPARSE_MMA_MASK
	.align		4
.L_27:
        /*0098*/ 	.byte	0x03, 0x50
        /*009a*/ 	.short	0x0000


	//----- nvinfo : EIATTR_MAXREG_COUNT
	.align		4
        /*009c*/ 	.byte	0x03, 0x1b
        /*009e*/ 	.short	0x00ff


	//----- nvinfo : EIATTR_MERCURY_ISA_VERSION
	.align		4
        /*00a0*/ 	.byte	0x03, 0x5f
        /*00a2*/ 	.short	0x0101


	//----- nvinfo : EIATTR_VRC_CTA_INIT_COUNT
	.align		4
        /*00a4*/ 	.byte	0x02, 0x4a
	.zero		1
	.zero		1


	//----- nvinfo : EIATTR_EXIT_INSTR_OFFSETS
	.align		4
        /*00a8*/ 	.byte	0x04, 0x1c
        /*00aa*/ 	.short	(.L_29 - .L_28)


	//   ....[0]....
.L_28:
        /*00ac*/ 	.word	0x000000c0


	//   ....[1]....
        /*00b0*/ 	.word	0x00000670


	//----- nvinfo : EIATTR_CRS_STACK_SIZE
	.align		4
.L_29:
        /*00b4*/ 	.byte	0x04, 0x1e
        /*00b6*/ 	.short	(.L_31 - .L_30)
.L_30:
        /*00b8*/ 	.word	0x00000000


	//----- nvinfo : EIATTR_CBANK_PARAM_SIZE
	.align		4
.L_31:
        /*00bc*/ 	.byte	0x03, 0x19
        /*00be*/ 	.short	0x0030


	//----- nvinfo : EIATTR_PARAM_CBANK
	.align		4
        /*00c0*/ 	.byte	0x04, 0x0a
        /*00c2*/ 	.short	(.L_33 - .L_32)
	.align		4
.L_32:
        /*00c4*/ 	.word	index@(.nv.constant0.alpha_blend)
        /*00c8*/ 	.short	0x0380
        /*00ca*/ 	.short	0x0030


	//----- nvinfo : EIATTR_SW_WAR
	.align		4
.L_33:
        /*00cc*/ 	.byte	0x04, 0x36
        /*00ce*/ 	.short	(.L_35 - .L_34)
.L_34:
        /*00d0*/ 	.word	0x00000008
.L_35:


//--------------------- .nv.callgraph             --------------------------
	.section	.nv.callgraph,"",@"SHT_CUDA_CALLGRAPH"
	.align	4
	.sectionentsize	8
	.align		4
        /*0000*/ 	.word	0x00000000
	.align		4
        /*0004*/ 	.word	0xffffffff
	.align		4
        /*0008*/ 	.word	0x00000000
	.align		4
        /*000c*/ 	.word	0xfffffffe
	.align		4
        /*0010*/ 	.word	0x00000000
	.align		4
        /*0014*/ 	.word	0xfffffffd
	.align		4
        /*0018*/ 	.word	0x00000000
	.align		4
        /*001c*/ 	.word	0xfffffffc


//--------------------- .text.alpha_blend         --------------------------
	.section	.text.alpha_blend,"ax",@progbits
	.align	128
        .global         alpha_blend
        .type           alpha_blend,@function
        .size           alpha_blend,(.L_x_16 - alpha_blend)
        .other          alpha_blend,@"STO_CUDA_ENTRY STV_DEFAULT"
alpha_blend:
.text.alpha_blend:
[----:B------:R-:W-:Y:S01]  /*0000*/  LDC R1, c[0x0][0x37c] ;  /* 0x0000df00ff017b82 */ /* 0x000fe20000000800 */
[----:B------:R-:W0:Y:S07]  /*0010*/  S2R R3, SR_TID.Y ;  /* 0x0000000000037919 */ /* 0x000e2e0000002200 */
[----:B------:R-:W1:Y:S01]  /*0020*/  LDC R5, c[0x0][0x360] ;  /* 0x0000d800ff057b82 */ /* 0x000e620000000800 */
[----:B------:R-:W2:Y:S01]  /*0030*/  LDCU.64 UR6, c[0x0][0x398] ;  /* 0x00007300ff0677ac */ /* 0x000ea20008000a00 */
[----:B------:R-:W1:Y:S06]  /*0040*/  S2R R0, SR_TID.X ;  /* 0x0000000000007919 */ /* 0x000e6c0000002100 */
[----:B------:R-:W0:Y:S08]  /*0050*/  S2UR UR5, SR_CTAID.Y ;  /* 0x00000000000579c3 */ /* 0x000e300000002600 */
[----:B------:R-:W0:Y:S08]  /*0060*/  LDC R6, c[0x0][0x364] ;  /* 0x0000d900ff067b82 */ /* 0x000e300000000800 */
[----:B------:R-:W1:Y:S01]  /*0070*/  S2UR UR4, SR_CTAID.X ;  /* 0x00000000000479c3 */ /* 0x000e620000002500 */
[----:B0-----:R-:W-:-:S05]  /*0080*/  IMAD R6, R6, UR5, R3 ;  /* 0x0000000506067c24 */ /* 0x001fca000f8e0203 */
[----:B--2---:R-:W-:Y:S01]  /*0090*/  ISETP.GE.AND P0, PT, R6, UR7, PT ;  /* 0x0000000706007c0c */ /* 0x004fe2000bf06270 */
[----:B-1----:R-:W-:-:S05]  /*00a0*/  IMAD R5, R5, UR4, R0 ;  /* 0x0000000405057c24 */ /* 0x002fca000f8e0200 */
[----:B------:R-:W-:-:S13]  /*00b0*/  ISETP.GE.OR P0, PT, R5, UR6, P0 ;  /* 0x0000000605007c0c */ /* 0x000fda0008706670 */
[----:B------:R-:W-:Y:S05]  /*00c0*/  @P0 EXIT ;  /* 0x000000000000094d */ /* 0x000fea0003800000 */
[----:B------:R-:W0:Y:S01]  /*00d0*/  LDCU.64 UR6, c[0x0][0x3a0] ;  /* 0x00007400ff0677ac */ /* 0x000e220008000a00 */
[----:B------:R-:W-:Y:S01]  /*00e0*/  IMAD.SHL.U32 R5, R5, 0x4, RZ ;  /* 0x0000000405057824 */ /* 0x000fe200078e00ff */
[----:B------:R-:W1:Y:S01]  /*00f0*/  LDCU.128 UR8, c[0x0][0x380] ;  /* 0x00007000ff0877ac */ /* 0x000e620008000c00 */
[----:B------:R-:W2:Y:S02]  /*0100*/  LDCU.64 UR4, c[0x0][0x358] ;  /* 0x00006b00ff0477ac */ /* 0x000ea40008000a00 */
[----:B0-----:R-:W-:-:S05]  /*0110*/  IMAD R0, R6, UR6, R5 ;  /* 0x0000000606007c24 */ /* 0x001fca000f8e0205 */
[----:B-1----:R-:W-:-:S04]  /*0120*/  IADD3 R8, P0, PT, R0, UR8, RZ ;  /* 0x0000000800087c10 */ /* 0x002fc8000ff1e0ff */
[----:B------:R-:W-:-:S05]  /*0130*/  LEA.HI.X.SX32 R9, R0, UR9, 0x1, P0 ;  /* 0x0000000900097c11 */ /* 0x000fca00080f0eff */
[----:B--2---:R-:W2:Y:S01]  /*0140*/  LDG.E.U8.CONSTANT R2, desc[UR4][R8.64+0x3] ;  /* 0x0000030408027981 */ /* 0x004ea2000c1e9100 */
[----:B------:R-:W-:-:S03]  /*0150*/  IMAD R0, R6, UR7, R5 ;  /* 0x0000000706007c24 */ /* 0x000fc6000f8e0205 */
[----:B------:R-:W3:Y:S02]  /*0160*/  LDG.E.U8.CONSTANT R3, desc[UR4][R8.64+0x1] ;  /* 0x0000010408037981 */ /* 0x000ee4000c1e9100 */
[C---:B------:R-:W-:Y:S02]  /*0170*/  IADD3 R10, P0, PT, R0.reuse, UR10, RZ ;  /* 0x0000000a000a7c10 */ /* 0x040fe4000ff1e0ff */
[----:B------:R-:W4:Y:S02]  /*0180*/  LDG.E.U8.CONSTANT R7, desc[UR4][R8.64+0x2] ;  /* 0x0000020408077981 */ /* 0x000f24000c1e9100 */
[----:B------:R-:W-:Y:S02]  /*0190*/  LEA.HI.X.SX32 R11, R0, UR11, 0x1, P0 ;  /* 0x0000000b000b7c11 */ /* 0x000fe400080f0eff */
[----:B------:R0:W5:Y:S04]  /*01a0*/  LDG.E.U8.CONSTANT R0, desc[UR4][R8.64] ;  /* 0x0000000408007981 */ /* 0x000168000c1e9100 */
[----:B------:R-:W3:Y:S04]  /*01b0*/  LDG.E.U8.CONSTANT R12, desc[UR4][R10.64] ;  /* 0x000000040a0c7981 */ /* 0x000ee8000c1e9100 */
[----:B------:R-:W3:Y:S04]  /*01c0*/  LDG.E.U8.CONSTANT R13, desc[UR4][R10.64+0x1] ;  /* 0x000001040a0d7981 */ /* 0x000ee8000c1e9100 */
[----:B------:R-:W3:Y:S04]  /*01d0*/  LDG.E.U8.CONSTANT R14, desc[UR4][R10.64+0x2] ;  /* 0x000002040a0e7981 */ /* 0x000ee8000c1e9100 */
[----:B------:R1:W3:Y:S01]  /*01e0*/  LDG.E.U8.CONSTANT R15, desc[UR4][R10.64+0x3] ;  /* 0x000003040a0f7981 */ /* 0x0002e2000c1e9100 */
[----:B------:R-:W-:-:S02]  /*01f0*/  IMAD.MOV.U32 R17, RZ, RZ, 0x3b808081 ;  /* 0x3b808081ff117424 */ /* 0x000fc400078e00ff */
[----:B------:R-:W-:-:S04]  /*0200*/  IMAD.MOV.U32 R4, RZ, RZ, 0x437f0000 ;  /* 0x437f0000ff047424 */ /* 0x000fc800078e00ff */
[----:B------:R-:W-:-:S04]  /*0210*/  FFMA R16, R17, -R4, 1 ;  /* 0x3f80000011107423 */ /* 0x000fc80000000804 */
[----:B------:R-:W-:Y:S01]  /*0220*/  FFMA R17, R16, R17, 0.0039215688593685626984 ;  /* 0x3b80808110117423 */ /* 0x000fe20000000011 */
[----:B------:R-:W-:Y:S01]  /*0230*/  BSSY.RECONVERGENT B0, `(.L_x_0) ;  /* 0x0000011000007945 */ /* 0x000fe20003800200 */
[----:B--2---:R-:W-:-:S04]  /*0240*/  I2FP.F32.U32 R2, R2 ;  /* 0x0000000200027245 */ /* 0x004fc80000201000 */
[----:B------:R-:W2:Y:S01]  /*0250*/  FCHK P0, R2, 255 ;  /* 0x437f000002007902 */ /* 0x000ea20000000000 */
[----:B------:R-:W-:-:S04]  /*0260*/  FFMA R16, R2, R17, RZ ;  /* 0x0000001102107223 */ /* 0x000fc800000000ff */
[----:B0-----:R-:W-:Y:S01]  /*0270*/  FFMA R8, R16, -255, R2 ;  /* 0xc37f000010087823 */ /* 0x001fe20000000002 */
[----:B----4-:R-:W-:Y:S02]  /*0280*/  I2FP.F32.U32 R7, R7 ;  /* 0x0000000700077245 */ /* 0x010fe40000201000 */
[----:B-----5:R-:W-:Y:S01]  /*0290*/  I2FP.F32.U32 R9, R0 ;  /* 0x0000000000097245 */ /* 0x020fe20000201000 */
[----:B------:R-:W-:Y:S01]  /*02a0*/  FFMA R16, R17, R8, R16 ;  /* 0x0000000811107223 */ /* 0x000fe20000000010 */
[----:B---3--:R-:W-:Y:S02]  /*02b0*/  I2FP.F32.U32 R8, R3 ;  /* 0x0000000300087245 */ /* 0x008fe40000201000 */
[----:B-1----:R-:W-:Y:S02]  /*02c0*/  I2FP.F32.U32 R10, R12 ;  /* 0x0000000c000a7245 */ /* 0x002fe40000201000 */
[----:B------:R-:W-:Y:S02]  /*02d0*/  I2FP.F32.U32 R11, R13 ;  /* 0x0000000d000b7245 */ /* 0x000fe40000201000 */
[----:B------:R-:W-:-:S02]  /*02e0*/  I2FP.F32.U32 R14, R14 ;  /* 0x0000000e000e7245 */ /* 0x000fc40000201000 */
[----:B------:R-:W-:Y:S01]  /*02f0*/  I2FP.F32.U32 R0, R15 ;  /* 0x0000000f00007245 */ /* 0x000fe20000201000 */
[----:B--2---:R-:W-:Y:S06]  /*0300*/  @!P0 BRA `(.L_x_1) ;  /* 0x00000000000c8947 */ /* 0x004fec0003800000 */
[----:B------:R-:W-:Y:S01]  /*0310*/  IMAD.MOV.U32 R3, RZ, RZ, R2 ;  /* 0x000000ffff037224 */ /* 0x000fe200078e0002 */
[----:B------:R-:W-:-:S07]  /*0320*/  MOV R15, 0x340 ;  /* 0x00000340000f7802 */ /* 0x000fce0000000f00 */
[----:B------:R-:W-:Y:S05]  /*0330*/  CALL.REL.NOINC `($__internal_0_$__cuda_sm3x_div_rn_noftz_f32_slowpath) ;  /* 0x0000000000d07944 */ /* 0x000fea0003c00000 */
.L_x_1:
[----:B------:R-:W-:Y:S05]  /*0340*/  BSYNC.RECONVERGENT B0 ;  /* 0x0000000000007941 */ /* 0x000fea0003800200 */
.L_x_0:
[----:B------:R-:W0:Y:S01]  /*0350*/  LDCU UR6, c[0x0][0x3ac] ;  /* 0x00007580ff0677ac */ /* 0x000e220008000800 */
[----:B------:R-:W-:Y:S01]  /*0360*/  IMAD.MOV.U32 R3, RZ, RZ, 0x3b808081 ;  /* 0x3b808081ff037424 */ /* 0x000fe200078e00ff */
[----:B------:R-:W1:Y:S01]  /*0370*/  FCHK P0, R0, 255 ;  /* 0x437f000000007902 */ /* 0x000e620000000000 */
[----:B------:R-:W-:Y:S02]  /*0380*/  BSSY.RECONVERGENT B0, `(.L_x_2) ;  /* 0x0000013000007945 */ /* 0x000fe40003800200 */
[----:B------:R-:W-:Y:S01]  /*0390*/  FFMA R2, R3, -R4, 1 ;  /* 0x3f80000003027423 */ /* 0x000fe20000000804 */
[----:B0-----:R-:W-:-:S03]  /*03a0*/  FMUL R12, R16, UR6 ;  /* 0x00000006100c7c20 */ /* 0x001fc60008400000 */
[----:B------:R-:W-:Y:S01]  /*03b0*/  FFMA R16, R2, R3, 0.0039215688593685626984 ;  /* 0x3b80808102107423 */ /* 0x000fe20000000003 */
[----:B------:R-:W-:-:S03]  /*03c0*/  FADD R13, -R12, 1 ;  /* 0x3f8000000c0d7421 */ /* 0x000fc60000000100 */
[----:B------:R-:W-:Y:S01]  /*03d0*/  FFMA R3, R0, R16, RZ ;  /* 0x0000001000037223 */ /* 0x000fe200000000ff */
[-C--:B------:R-:W-:Y:S01]  /*03e0*/  FMUL R10, R10, R13.reuse ;  /* 0x0000000d0a0a7220 */ /* 0x080fe20000400000 */
[-C--:B------:R-:W-:Y:S01]  /*03f0*/  FMUL R11, R11, R13.reuse ;  /* 0x0000000d0b0b7220 */ /* 0x080fe20000400000 */
[----:B------:R-:W-:Y:S01]  /*0400*/  FMUL R14, R14, R13 ;  /* 0x0000000d0e0e7220 */ /* 0x000fe20000400000 */
[----:B------:R-:W-:Y:S01]  /*0410*/  FFMA R2, R3, -255, R0 ;  /* 0xc37f000003027823 */ /* 0x000fe20000000000 */
[-C--:B------:R-:W-:Y:S01]  /*0420*/  FFMA R9, R9, R12.reuse, R10 ;  /* 0x0000000c09097223 */ /* 0x080fe2000000000a */
[-C--:B------:R-:W-:Y:S01]  /*0430*/  FFMA R8, R8, R12.reuse, R11 ;  /* 0x0000000c08087223 */ /* 0x080fe2000000000b */
[----:B------:R-:W-:Y:S01]  /*0440*/  FFMA R7, R7, R12, R14 ;  /* 0x0000000c07077223 */ /* 0x000fe2000000000e */
[----:B------:R-:W-:Y:S01]  /*0450*/  FFMA R2, R16, R2, R3 ;  /* 0x0000000210027223 */ /* 0x000fe20000000003 */
[----:B-1----:R-:W-:Y:S06]  /*0460*/  @!P0 BRA `(.L_x_3) ;  /* 0x0000000000108947 */ /* 0x002fec0003800000 */
[----:B------:R-:W-:Y:S01]  /*0470*/  IMAD.MOV.U32 R3, RZ, RZ, R0 ;  /* 0x000000ffff037224 */ /* 0x000fe200078e0000 */
[----:B------:R-:W-:-:S07]  /*0480*/  MOV R15, 0x4a0 ;  /* 0x000004a0000f7802 */ /* 0x000fce0000000f00 */
[----:B------:R-:W-:Y:S05]  /*0490*/  CALL.REL.NOINC `($__internal_0_$__cuda_sm3x_div_rn_noftz_f32_slowpath) ;  /* 0x0000000000787944 */ /* 0x000fea0003c00000 */
[----:B------:R-:W-:-:S07]  /*04a0*/  IMAD.MOV.U32 R2, RZ, RZ, R16 ;  /* 0x000000ffff027224 */ /* 0x000fce00078e0010 */
.L_x_3:
[----:B------:R-:W-:Y:S05]  /*04b0*/  BSYNC.RECONVERGENT B0 ;  /* 0x0000000000007941 */ /* 0x000fea0003800200 */
.L_x_2:
[----:B------:R-:W-:Y:S01]  /*04c0*/  FFMA R2, R13, R2, R12 ;  /* 0x000000020d027223 */ /* 0x000fe2000000000c */
[----:B------:R-:W0:Y:S01]  /*04d0*/  LDCU UR6, c[0x0][0x3a8] ;  /* 0x00007500ff0677ac */ /* 0x000e220008000800 */
[----:B------:R-:W-:Y:S02]  /*04e0*/  IMAD.MOV.U32 R3, RZ, RZ, 0x437f0000 ;  /* 0x437f0000ff037424 */ /* 0x000fe400078e00ff */
[----:B------:R-:W-:Y:S01]  /*04f0*/  FADD R9, R9, 0.5 ;  /* 0x3f00000009097421 */ /* 0x000fe20000000000 */
[----:B------:R-:W-:Y:S01]  /*0500*/  FADD R8, R8, 0.5 ;  /* 0x3f00000008087421 */ /* 0x000fe20000000000 */
[----:B------:R-:W-:Y:S01]  /*0510*/  FADD R7, R7, 0.5 ;  /* 0x3f00000007077421 */ /* 0x000fe20000000000 */
[----:B------:R-:W-:Y:S01]  /*0520*/  FFMA R2, R2, R3, 0.5 ;  /* 0x3f00000002027423 */ /* 0x000fe20000000003 */
[----:B------:R-:W1:Y:S01]  /*0530*/  LDCU.64 UR8, c[0x0][0x390] ;  /* 0x00007200ff0877ac */ /* 0x000e620008000a00 */
[----:B------:R-:W-:Y:S02]  /*0540*/  FMNMX R9, RZ, R9, !PT ;  /* 0x00000009ff097209 */ /* 0x000fe40007800000 */
[----:B------:R-:W-:-:S02]  /*0550*/  FMNMX R8, RZ, R8, !PT ;  /* 0x00000008ff087209 */ /* 0x000fc40007800000 */
[----:B------:R-:W-:Y:S02]  /*0560*/  FMNMX R0, RZ, R7, !PT ;  /* 0x00000007ff007209 */ /* 0x000fe40007800000 */
[----:B------:R-:W-:Y:S02]  /*0570*/  FMNMX R2, RZ, R2, !PT ;  /* 0x00000002ff027209 */ /* 0x000fe40007800000 */
[----:B------:R-:W-:Y:S02]  /*0580*/  FMNMX R9, R9, 255, PT ;  /* 0x437f000009097809 */ /* 0x000fe40003800000 */
[----:B------:R-:W-:Y:S01]  /*0590*/  FMNMX R8, R8, 255, PT ;  /* 0x437f000008087809 */ /* 0x000fe20003800000 */
[----:B0-----:R-:W-:Y:S01]  /*05a0*/  IMAD R5, R6, UR6, R5 ;  /* 0x0000000606057c24 */ /* 0x001fe2000f8e0205 */
[----:B------:R-:W-:Y:S02]  /*05b0*/  FMNMX R0, R0, 255, PT ;  /* 0x437f000000007809 */ /* 0x000fe40003800000 */
[----:B------:R-:W-:Y:S01]  /*05c0*/  FMNMX R4, R2, 255, PT ;  /* 0x437f000002047809 */ /* 0x000fe20003800000 */
[----:B------:R-:W0:Y:S01]  /*05d0*/  F2I.U32.TRUNC.NTZ R9, R9 ;  /* 0x0000000900097305 */ /* 0x000e22000020f000 */
[----:B-1----:R-:W-:-:S04]  /*05e0*/  IADD3 R2, P0, PT, R5, UR8, RZ ;  /* 0x0000000805027c10 */ /* 0x002fc8000ff1e0ff */
[----:B------:R-:W-:-:S03]  /*05f0*/  LEA.HI.X.SX32 R3, R5, UR9, 0x1, P0 ;  /* 0x0000000905037c11 */ /* 0x000fc600080f0eff */
[----:B------:R-:W1:Y:S02]  /*0600*/  F2I.U32.TRUNC.NTZ R7, R8 ;  /* 0x0000000800077305 */ /* 0x000e64000020f000 */
[----:B0-----:R-:W-:Y:S06]  /*0610*/  STG.E.U8 desc[UR4][R2.64], R9 ;  /* 0x0000000902007986 */ /* 0x001fec000c101104 */
[----:B------:R-:W0:Y:S01]  /*0620*/  F2I.U32.TRUNC.NTZ R11, R0 ;  /* 0x00000000000b7305 */ /* 0x000e22000020f000 */
[----:B-1----:R-:W-:Y:S07]  /*0630*/  STG.E.U8 desc[UR4][R2.64+0x1], R7 ;  /* 0x0000010702007986 */ /* 0x002fee000c101104 */
[----:B------:R-:W1:Y:S01]  /*0640*/  F2I.U32.TRUNC.NTZ R13, R4 ;  /* 0x00000004000d7305 */ /* 0x000e62000020f000 */
[----:B0-----:R-:W-:Y:S04]  /*0650*/  STG.E.U8 desc[UR4][R2.64+0x2], R11 ;  /* 0x0000020b02007986 */ /* 0x001fe8000c101104 */
[----:B-1----:R-:W-:Y:S01]  /*0660*/  STG.E.U8 desc[UR4][R2.64+0x3], R13 ;  /* 0x0000030d02007986 */ /* 0x002fe2000c101104 */
[----:B------:R-:W-:Y:S05]  /*0670*/  EXIT ;  /* 0x000000000000794d */ /* 0x000fea0003800000 */
        .weak           $__internal_0_$__cuda_sm3x_div_rn_noftz_f32_slowpath
        .type           $__internal_0_$__cuda_sm3x_div_rn_noftz_f32_slowpath,@function
        .size           $__internal_0_$__cuda_sm3x_div_rn_noftz_f32_slowpath,(.L_x_16 - $__internal_0_$__cuda_sm3x_div_rn_noftz_f32_slowpath)
$__internal_0_$__cuda_sm3x_div_rn_noftz_f32_slowpath:
[----:B------:R-:W-:Y:S01]  /*0680*/  SHF.R.U32.HI R16, RZ, 0x17, R4 ;  /* 0x00000017ff107819 */ /* 0x000fe20000011604 */
[----:B------:R-:W-:Y:S01]  /*0690*/  BSSY.RECONVERGENT B1, `(.L_x_4) ;  /* 0x0000065000017945 */ /* 0x000fe20003800200 */
[--C-:B------:R-:W-:Y:S01]  /*06a0*/  SHF.R.U32.HI R2, RZ, 0x17, R3.reuse ;  /* 0x00000017ff027819 */ /* 0x100fe20000011603 */
[----:B------:R-:W-:Y:S01]  /*06b0*/  IMAD.MOV.U32 R18, RZ, RZ, R3 ;  /* 0x000000ffff127224 */ /* 0x000fe200078e0003 */
[----:B------:R-:W-:Y:S01]  /*06c0*/  LOP3.LUT R16, R16, 0xff, RZ, 0xc0, !PT ;  /* 0x000000ff10107812 */ /* 0x000fe200078ec0ff */
[----:B------:R-:W-:Y:S01]  /*06d0*/  IMAD.MOV.U32 R19, RZ, RZ, 0x437f0000 ;  /* 0x437f0000ff137424 */ /* 0x000fe200078e00ff */
[----:B------:R-:W-:-:S03]  /*06e0*/  LOP3.LUT R22, R2, 0xff, RZ, 0xc0, !PT ;  /* 0x000000ff02167812 */ /* 0x000fc600078ec0ff */
[----:B------:R-:W-:Y:S02]  /*06f0*/  VIADD R20, R16, 0xffffffff ;  /* 0xffffffff10147836 */ /* 0x000fe40000000000 */
[----:B------:R-:W-:-:S03]  /*0700*/  VIADD R21, R22, 0xffffffff ;  /* 0xffffffff16157836 */ /* 0x000fc60000000000 */
[----:B------:R-:W-:-:S04]  /*0710*/  ISETP.GT.U32.AND P0, PT, R20, 0xfd, PT ;  /* 0x000000fd1400780c */ /* 0x000fc80003f04070 */
[----:B------:R-:W-:-:S13]  /*0720*/  ISETP.GT.U32.OR P0, PT, R21, 0xfd, P0 ;  /* 0x000000fd1500780c */ /* 0x000fda0000704470 */
[----:B------:R-:W-:Y:S01]  /*0730*/  @!P0 IMAD.MOV.U32 R17, RZ, RZ, RZ ;  /* 0x000000ffff118224 */ /* 0x000fe200078e00ff */
[----:B------:R-:W-:Y:S06]  /*0740*/  @!P0 BRA `(.L_x_5) ;  /* 0x0000000000608947 */ /* 0x000fec0003800000 */
[----:B------:R-:W-:Y:S01]  /*0750*/  IMAD.MOV.U32 R2, RZ, RZ, 0x437f0000 ;  /* 0x437f0000ff027424 */ /* 0x000fe200078e00ff */
[----:B------:R-:W-:-:S04]  /*0760*/  FSETP.GTU.FTZ.AND P0, PT, |R3|, +INF , PT ;  /* 0x7f8000000300780b */ /* 0x000fc80003f1c200 */
[----:B------:R-:W-:-:S04]  /*0770*/  FSETP.GTU.FTZ.AND P1, PT, |R2|, +INF , PT ;  /* 0x7f8000000200780b */ /* 0x000fc80003f3c200 */
[----:B------:R-:W-:-:S13]  /*0780*/  PLOP3.LUT P0, PT, P0, P1, PT, 0xf8, 0x8f ;  /* 0x00000000008f781c */ /* 0x000fda0000703f70 */
[----:B------:R-:W-:Y:S05]  /*0790*/  @P0 BRA `(.L_x_6) ;  /* 0x00000004004c0947 */ /* 0x000fea0003800000 */
[----:B------:R-:W-:-:S13]  /*07a0*/  LOP3.LUT P0, RZ, R19, 0x7fffffff, R18, 0xc8, !PT ;  /* 0x7fffffff13ff7812 */ /* 0x000fda000780c812 */
[----:B------:R-:W-:Y:S05]  /*07b0*/  @!P0 BRA `(.L_x_7) ;  /* 0x00000004003c8947 */ /* 0x000fea0003800000 */
[C---:B------:R-:W-:Y:S02]  /*07c0*/  FSETP.NEU.FTZ.AND P2, PT, |R3|.reuse, +INF , PT ;  /* 0x7f8000000300780b */ /* 0x040fe40003f5d200 */
[----:B------:R-:W-:Y:S02]  /*07d0*/  FSETP.NEU.FTZ.AND P1, PT, |R2|, +INF , PT ;  /* 0x7f8000000200780b */ /* 0x000fe40003f3d200 */
[----:B------:R-:W-:-:S11]  /*07e0*/  FSETP.NEU.FTZ.AND P0, PT, |R3|, +INF , PT ;  /* 0x7f8000000300780b */ /* 0x000fd60003f1d200 */
[----:B------:R-:W-:Y:S05]  /*07f0*/  @!P1 BRA !P2, `(.L_x_7) ;  /* 0x00000004002c9947 */ /* 0x000fea0005000000 */
[----:B------:R-:W-:-:S04]  /*0800*/  LOP3.LUT P2, RZ, R18, 0x7fffffff, RZ, 0xc0, !PT ;  /* 0x7fffffff12ff7812 */ /* 0x000fc8000784c0ff */
[----:B------:R-:W-:-:S13]  /*0810*/  PLOP3.LUT P1, PT, P1, P2, PT, 0x2f, 0xf2 ;  /* 0x0000000000f2781c */ /* 0x000fda0000f24577 */
[----:B------:R-:W-:Y:S05]  /*0820*/  @P1 BRA `(.L_x_8) ;  /* 0x0000000400181947 */ /* 0x000fea0003800000 */
[----:B------:R-:W-:-:S04]  /*0830*/  LOP3.LUT P1, RZ, R19, 0x7fffffff, RZ, 0xc0, !PT ;  /* 0x7fffffff13ff7812 */ /* 0x000fc8000782c0ff */
[----:B------:R-:W-:-:S13]  /*0840*/  PLOP3.LUT P0, PT, P0, P1, PT, 0x2f, 0xf2 ;  /* 0x0000000000f2781c */ /* 0x000fda0000702577 */
[----:B------:R-:W-:Y:S05]  /*0850*/  @P0 BRA `(.L_x_9) ;  /* 0x0000000400000947 */ /* 0x000fea0003800000 */
[----:B------:R-:W-:Y:S02]  /*0860*/  ISETP.GE.AND P0, PT, R21, RZ, PT ;  /* 0x000000ff1500720c */ /* 0x000fe40003f06270 */
[----:B------:R-:W-:-:S11]  /*0870*/  ISETP.GE.AND P1, PT, R20, RZ, PT ;  /* 0x000000ff1400720c */ /* 0x000fd60003f26270 */
[----:B------:R-:W-:Y:S02]  /*0880*/  @P0 IMAD.MOV.U32 R17, RZ, RZ, RZ ;  /* 0x000000ffff110224 */ /* 0x000fe400078e00ff */
[----:B------:R-:W-:Y:S01]  /*0890*/  @!P0 FFMA R18, R3, 1.84467440737095516160e+19, RZ ;  /* 0x5f80000003128823 */ /* 0x000fe200000000ff */
[----:B------:R-:W-:Y:S02]  /*08a0*/  @!P0 IMAD.MOV.U32 R17, RZ, RZ, -0x40 ;  /* 0xffffffc0ff118424 */ /* 0x000fe400078e00ff */
[----:B------:R-:W-:Y:S02]  /*08b0*/  @!P1 FFMA R19, R2, 1.84467440737095516160e+19, RZ ;  /* 0x5f80000002139823 */ /* 0x000fe400000000ff */
[----:B------:R-:W-:-:S07]  /*08c0*/  @!P1 VIADD R17, R17, 0x40 ;  /* 0x0000004011119836 */ /* 0x000fce0000000000 */
.L_x_5:
[----:B------:R-:W-:Y:S01]  /*08d0*/  LEA R2, R16, 0xc0800000, 0x17 ;  /* 0xc080000010027811 */ /* 0x000fe200078eb8ff */
[----:B------:R-:W-:Y:S01]  /*08e0*/  VIADD R3, R22, 0xffffff81 ;  /* 0xffffff8116037836 */ /* 0x000fe20000000000 */
[----:B------:R-:W-:Y:S03]  /*08f0*/  BSSY.RECONVERGENT B2, `(.L_x_10) ;  /* 0x0000035000027945 */ /* 0x000fe60003800200 */
[----:B------:R-:W-:Y:S01]  /*0900*/  IMAD.IADD R20, R19, 0x1, -R2 ;  /* 0x0000000113147824 */ /* 0x000fe200078e0a02 */
[C---:B------:R-:W-:Y:S01]  /*0910*/  IADD3 R16, PT, PT, R3.reuse, 0x7f, -R16 ;  /* 0x0000007f03107810 */ /* 0x040fe20007ffe810 */
[----:B------:R-:W-:Y:S02]  /*0920*/  IMAD R2, R3, -0x800000, R18 ;  /* 0xff80000003027824 */ /* 0x000fe400078e0212 */
[----:B------:R-:W0:Y:S01]  /*0930*/  MUFU.RCP R19, R20 ;  /* 0x0000001400137308 */ /* 0x000e220000001000 */
[----:B------:R-:W-:Y:S01]  /*0940*/  FADD.FTZ R21, -R20, -RZ ;  /* 0x800000ff14157221 */ /* 0x000fe20000010100 */
[----:B------:R-:W-:-:S03]  /*0950*/  IMAD.IADD R16, R16, 0x1, R17 ;  /* 0x0000000110107824 */ /* 0x000fc600078e0211 */
[----:B0-----:R-:W-:-:S04]  /*0960*/  FFMA R22, R19, R21, 1 ;  /* 0x3f80000013167423 */ /* 0x001fc80000000015 */
[----:B------:R-:W-:-:S04]  /*0970*/  FFMA R19, R19, R22, R19 ;  /* 0x0000001613137223 */ /* 0x000fc80000000013 */
[----:B------:R-:W-:-:S04]  /*0980*/  FFMA R18, R2, R19, RZ ;  /* 0x0000001302127223 */ /* 0x000fc800000000ff */
[----:B------:R-:W-:-:S04]  /*0990*/  FFMA R22, R21, R18, R2 ;  /* 0x0000001215167223 */ /* 0x000fc80000000002 */
[----:B------:R-:W-:-:S04]  /*09a0*/  FFMA R18, R19, R22, R18 ;  /* 0x0000001613127223 */ /* 0x000fc80000000012 */
[----:B------:R-:W-:-:S04]  /*09b0*/  FFMA R21, R21, R18, R2 ;  /* 0x0000001215157223 */ /* 0x000fc80000000002 */
[----:B------:R-:W-:-:S05]  /*09c0*/  FFMA R2, R19, R21, R18 ;  /* 0x0000001513027223 */ /* 0x000fca0000000012 */
[----:B------:R-:W-:-:S04]  /*09d0*/  SHF.R.U32.HI R3, RZ, 0x17, R2 ;  /* 0x00000017ff037819 */ /* 0x000fc80000011602 */
[----:B------:R-:W-:-:S05]  /*09e0*/  LOP3.LUT R3, R3, 0xff, RZ, 0xc0, !PT ;  /* 0x000000ff03037812 */ /* 0x000fca00078ec0ff */
[----:B------:R-:W-:-:S04]  /*09f0*/  IMAD.IADD R20, R3, 0x1, R16 ;  /* 0x0000000103147824 */ /* 0x000fc800078e0210 */
[----:B------:R-:W-:-:S05]  /*0a00*/  VIADD R3, R20, 0xffffffff ;  /* 0xffffffff14037836 */ /* 0x000fca0000000000 */
[----:B------:R-:W-:-:S13]  /*0a10*/  ISETP.GE.U32.AND P0, PT, R3, 0xfe, PT ;  /* 0x000000fe0300780c */ /* 0x000fda0003f06070 */
[----:B------:R-:W-:Y:S05]  /*0a20*/  @!P0 BRA `(.L_x_11) ;  /* 0x0000000000808947 */ /* 0x000fea0003800000 */
[----:B------:R-:W-:-:S13]  /*0a30*/  ISETP.GT.AND P0, PT, R20, 0xfe, PT ;  /* 0x000000fe1400780c */ /* 0x000fda0003f04270 */
[----:B------:R-:W-:Y:S05]  /*0a40*/  @P0 BRA `(.L_x_12) ;  /* 0x00000000006c0947 */ /* 0x000fea0003800000 */
[----:B------:R-:W-:-:S13]  /*0a50*/  ISETP.GE.AND P0, PT, R20, 0x1, PT ;  /* 0x000000011400780c */ /* 0x000fda0003f06270 */
[----:B------:R-:W-:Y:S05]  /*0a60*/  @P0 BRA `(.L_x_13) ;  /* 0x0000000000740947 */ /* 0x000fea0003800000 */
[----:B------:R-:W-:Y:S02]  /*0a70*/  ISETP.GE.AND P0, PT, R20, -0x18, PT ;  /* 0xffffffe81400780c */ /* 0x000fe40003f06270 */
[----:B------:R-:W-:-:S11]  /*0a80*/  LOP3.LUT R2, R2, 0x80000000, RZ, 0xc0, !PT ;  /* 0x8000000002027812 */ /* 0x000fd600078ec0ff */
[----:B------:R-:W-:Y:S05]  /*0a90*/  @!P0 BRA `(.L_x_13) ;  /* 0x0000000000688947 */ /* 0x000fea0003800000 */
[-CC-:B------:R-:W-:Y:S01]  /*0aa0*/  FFMA.RZ R3, R19, R21.reuse, R18.reuse ;  /* 0x0000001513037223 */ /* 0x180fe2000000c012 */
[C---:B------:R-:W-:Y:S01]  /*0ab0*/  VIADD R17, R20.reuse, 0x20 ;  /* 0x0000002014117836 */ /* 0x040fe20000000000 */
[C---:B------:R-:W-:Y:S02]  /*0ac0*/  ISETP.NE.AND P2, PT, R20.reuse, RZ, PT ;  /* 0x000000ff1400720c */ /* 0x040fe40003f45270 */
[----:B------:R-:W-:Y:S02]  /*0ad0*/  ISETP.NE.AND P1, PT, R20, RZ, PT ;  /* 0x000000ff1400720c */ /* 0x000fe40003f25270 */
[----:B------:R-:W-:Y:S01]  /*0ae0*/  LOP3.LUT R16, R3, 0x7fffff, RZ, 0xc0, !PT ;  /* 0x007fffff03107812 */ /* 0x000fe200078ec0ff */
[CCC-:B------:R-:W-:Y:S01]  /*0af0*/  FFMA.RP R3, R19.reuse, R21.reuse, R18.reuse ;  /* 0x0000001513037223 */ /* 0x1c0fe20000008012 */
[----:B------:R-:W-:Y:S01]  /*0b00*/  FFMA.RM R18, R19, R21, R18 ;  /* 0x0000001513127223 */ /* 0x000fe20000004012 */
[----:B------:R-:W-:Y:S01]  /*0b10*/  IMAD.MOV R19, RZ, RZ, -R20 ;  /* 0x000000ffff137224 */ /* 0x000fe200078e0a14 */
[----:B------:R-:W-:-:S03]  /*0b20*/  LOP3.LUT R16, R16, 0x800000, RZ, 0xfc, !PT ;  /* 0x0080000010107812 */ /* 0x000fc600078efcff */
[----:B------:R-:W-:Y:S02]  /*0b30*/  FSETP.NEU.FTZ.AND P0, PT, R3, R18, PT ;  /* 0x000000120300720b */ /* 0x000fe40003f1d000 */
[----:B------:R-:W-:Y:S02]  /*0b40*/  SHF.L.U32 R17, R16, R17, RZ ;  /* 0x0000001110117219 */ /* 0x000fe400000006ff */
[----:B------:R-:W-:Y:S02]  /*0b50*/  SEL R3, R19, RZ, P2 ;  /* 0x000000ff13037207 */ /* 0x000fe40001000000 */
[----:B------:R-:W-:Y:S02]  /*0b60*/  ISETP.NE.AND P1, PT, R17, RZ, P1 ;  /* 0x000000ff1100720c */ /* 0x000fe40000f25270 */
[----:B------:R-:W-:Y:S02]  /*0b70*/  SHF.R.U32.HI R3, RZ, R3, R16 ;  /* 0x00000003ff037219 */ /* 0x000fe40000011610 */
[----:B------:R-:W-:-:S02]  /*0b80*/  PLOP3.LUT P0, PT, P0, P1, PT, 0xf8, 0x8f ;  /* 0x00000000008f781c */ /* 0x000fc40000703f70 */
[----:B------:R-:W-:Y:S02]  /*0b90*/  SHF.R.U32.HI R17, RZ, 0x1, R3 ;  /* 0x00000001ff117819 */ /* 0x000fe40000011603 */
[----:B------:R-:W-:-:S04]  /*0ba0*/  SEL R16, RZ, 0x1, !P0 ;  /* 0x00000001ff107807 */ /* 0x000fc80004000000 */
[----:B------:R-:W-:-:S04]  /*0bb0*/  LOP3.LUT R16, R16, 0x1, R17, 0xf8, !PT ;  /* 0x0000000110107812 */ /* 0x000fc800078ef811 */
[----:B------:R-:W-:-:S05]  /*0bc0*/  LOP3.LUT R16, R16, R3, RZ, 0xc0, !PT ;  /* 0x0000000310107212 */ /* 0x000fca00078ec0ff */
[----:B------:R-:W-:-:S05]  /*0bd0*/  IMAD.IADD R17, R17, 0x1, R16 ;  /* 0x0000000111117824 */ /* 0x000fca00078e0210 */
[----:B------:R-:W-:Y:S01]  /*0be0*/  LOP3.LUT R2, R17, R2, RZ, 0xfc, !PT ;  /* 0x0000000211027212 */ /* 0x000fe200078efcff */
[----:B------:R-:W-:Y:S06]  /*0bf0*/  BRA `(.L_x_13) ;  /* 0x0000000000107947 */ /* 0x000fec0003800000 */
.L_x_12:
[----:B------:R-:W-:-:S04]  /*0c00*/  LOP3.LUT R2, R2, 0x80000000, RZ, 0xc0, !PT ;  /* 0x8000000002027812 */ /* 0x000fc800078ec0ff */
[----:B------:R-:W-:Y:S01]  /*0c10*/  LOP3.LUT R2, R2, 0x7f800000, RZ, 0xfc, !PT ;  /* 0x7f80000002027812 */ /* 0x000fe200078efcff */
[----:B------:R-:W-:Y:S06]  /*0c20*/  BRA `(.L_x_13) ;  /* 0x0000000000047947 */ /* 0x000fec0003800000 */
.L_x_11:
[----:B------:R-:W-:-:S07]  /*0c30*/  IMAD R2, R16, 0x800000, R2 ;  /* 0x0080000010027824 */ /* 0x000fce00078e0202 */
.L_x_13:
[----:B------:R-:W-:Y:S05]  /*0c40*/  BSYNC.RECONVERGENT B2 ;  /* 0x0000000000027941 */ /* 0x000fea0003800200 */
.L_x_10:
[----:B------:R-:W-:Y:S05]  /*0c50*/  BRA `(.L_x_14) ;  /* 0x0000000000207947 */ /* 0x000fea0003800000 */
.L_x_9:
[----:B------:R-:W-:-:S04]  /*0c60*/  LOP3.LUT R2, R19, 0x80000000, R18, 0x48, !PT ;  /* 0x8000000013027812 */ /* 0x000fc800078e4812 */
[----:B------:R-:W-:Y:S01]  /*0c70*/  LOP3.LUT R2, R2, 0x7f800000, RZ, 0xfc, !PT ;  /* 0x7f80000002027812 */ /* 0x000fe200078efcff */
[----:B------:R-:W-:Y:S06]  /*0c80*/  BRA `(.L_x_14) ;  /* 0x0000000000147947 */ /* 0x000fec0003800000 */
.L_x_8:
[----:B------:R-:W-:Y:S01]  /*0c90*/  LOP3.LUT R2, R19, 0x80000000, R18, 0x48, !PT ;  /* 0x8000000013027812 */ /* 0x000fe200078e4812 */
[----:B------:R-:W-:Y:S06]  /*0ca0*/  BRA `(.L_x_14) ;  /* 0x00000000000c7947 */ /* 0x000fec0003800000 */
.L_x_7:
[----:B------:R-:W0:Y:S01]  /*0cb0*/  MUFU.RSQ R2, -QNAN ;  /* 0xffc0000000027908 */ /* 0x000e220000001400 */
[----:B------:R-:W-:Y:S05]  /*0cc0*/  BRA `(.L_x_14) ;  /* 0x0000000000047947 */ /* 0x000fea0003800000 */
.L_x_6:
[----:B------:R-:W-:-:S07]  /*0cd0*/  FADD.FTZ R2, R3, R2 ;  /* 0x0000000203027221 */ /* 0x000fce0000010000 */
.L_x_14:
[----:B------:R-:W-:Y:S05]  /*0ce0*/  BSYNC.RECONVERGENT B1 ;  /* 0x0000000000017941 */ /* 0x000fea0003800200 */
.L_x_4:
[----:B0-----:R-:W-:Y:S02]  /*0cf0*/  IMAD.MOV.U32 R16, RZ, RZ, R2 ;  /* 0x000000ffff107224 */ /* 0x001fe400078e0002 */
[----:B------:R-:W-:Y:S02]  /*0d00*/  IMAD.MOV.U32 R2, RZ, RZ, R15 ;  /* 0x000000ffff027224 */ /* 0x000fe400078e000f */
[----:B------:R-:W-:-:S04]  /*0d10*/  IMAD.MOV.U32 R3, RZ, RZ, 0x0 ;  /* 0x00000000ff037424 */ /* 0x000fc800078e00ff */
[----:B------:R-:W-:Y:S05]  /*0d20*/  RET.REL.NODEC R2 `(alpha_blend) ;  /* 0xfffffff002b47950 */ /* 0x000fea0003c3ffff */
.L_x_15:
[----:B------:R-:W-:-:S00]  /*0d30*/  BRA `(.L_x_15) ;  /* 0xfffffffc00fc7947 */ /* 0x000fc0000383ffff */
[----:B------:R-:W-:-:S00]  /*0d40*/  NOP ;  /* 0x0000000000007918 */ /* 0x000fc00000000000 */
        /* <DEDUP_REMOVED lines=11> */
.L_x_16:


//--------------------- .nv.shared.reserved.0     --------------------------
	.section	.nv.shared.reserved.0,"aw",@nobits
	.weak		__nv_reservedSMEM_offset_0_alias
	.size		__nv_reservedSMEM_offset_0_alias, 0, 64
	.other		__nv_reservedSMEM_offset_0_alias,@"STO_CUDA_RESERVED_SHARED STV_DEFAULT"
__nv_reservedSMEM_offset_0_alias:
	.zero		0
	.zero		64


//--------------------- .nv.constant0.alpha_blend --------------------------
	.section	.nv.constant0.alpha_blend,"a",@progbits
	.sectionflags	@""
	.align	4
.nv.constant0.alpha_blend:
	.zero		944


//--------------------- SYMBOLS --------------------------

	.type		.nv.reservedSmem.offset0,@object
	.size		.nv.reservedSmem.offset0,0x4
